//
// Generated by NVIDIA NVVM Compiler
//
// Compiler Build ID: CL-36424714
// Cuda compilation tools, release 13.0, V13.0.88
// Based on NVVM 20.0.0
//

.version 9.0
.target sm_100
.address_size 64

	// .globl	_Z11gpu2_kerneliiiPdS_S_

.visible .entry _Z11gpu2_kerneliiiPdS_S_(
	.param .u32 _Z11gpu2_kerneliiiPdS_S__param_0,
	.param .u32 _Z11gpu2_kerneliiiPdS_S__param_1,
	.param .u32 _Z11gpu2_kerneliiiPdS_S__param_2,
	.param .u64 .ptr .align 1 _Z11gpu2_kerneliiiPdS_S__param_3,
	.param .u64 .ptr .align 1 _Z11gpu2_kerneliiiPdS_S__param_4,
	.param .u64 .ptr .align 1 _Z11gpu2_kerneliiiPdS_S__param_5
)
{
	.reg .pred 	%p<13>;
	.reg .b32 	%r<41>;
	.reg .b64 	%rd<53>;
	.reg .b64 	%fd<68>;

	ld.param.u32 	%r20, [_Z11gpu2_kerneliiiPdS_S__param_0];
	ld.param.u32 	%r18, [_Z11gpu2_kerneliiiPdS_S__param_1];
	ld.param.u32 	%r19, [_Z11gpu2_kerneliiiPdS_S__param_2];
	ld.param.u64 	%rd7, [_Z11gpu2_kerneliiiPdS_S__param_3];
	ld.param.u64 	%rd8, [_Z11gpu2_kerneliiiPdS_S__param_4];
	ld.param.u64 	%rd6, [_Z11gpu2_kerneliiiPdS_S__param_5];
	cvta.to.global.u64 	%rd1, %rd8;
	cvta.to.global.u64 	%rd2, %rd7;
	mov.u32 	%r21, %ctaid.y;
	mov.u32 	%r22, %ntid.y;
	mov.u32 	%r23, %tid.y;
	mad.lo.s32 	%r1, %r21, %r22, %r23;
	mov.u32 	%r24, %ctaid.x;
	mov.u32 	%r25, %ntid.x;
	mov.u32 	%r26, %tid.x;
	mad.lo.s32 	%r2, %r24, %r25, %r26;
	setp.ge.s32 	%p1, %r1, %r20;
	setp.ge.s32 	%p2, %r2, %r18;
	or.pred  	%p3, %p1, %p2;
	@%p3 bra 	$L__BB0_14;
	setp.lt.s32 	%p4, %r19, 1;
	mov.f64 	%fd67, 0d0000000000000000;
	@%p4 bra 	$L__BB0_13;
	mul.lo.s32 	%r3, %r19, %r1;
	and.b32  	%r4, %r19, 7;
	setp.lt.u32 	%p5, %r19, 8;
	mov.b32 	%r39, 0;
	mov.f64 	%fd67, 0d0000000000000000;
	@%p5 bra 	$L__BB0_5;
	and.b32  	%r39, %r19, 2147483640;
	neg.s32 	%r37, %r39;
	shl.b32 	%r7, %r18, 3;
	mul.wide.u32 	%rd9, %r3, 8;
	add.s64 	%rd10, %rd9, %rd2;
	add.s64 	%rd52, %rd10, 32;
	mov.f64 	%fd67, 0d0000000000000000;
	mul.wide.s32 	%rd13, %r18, 8;
	mov.u32 	%r36, %r2;
$L__BB0_4:
	.pragma "nounroll";
	ld.global.f64 	%fd17, [%rd52+-32];
	mul.wide.s32 	%rd11, %r36, 8;
	add.s64 	%rd12, %rd1, %rd11;
	ld.global.f64 	%fd18, [%rd12];
	fma.rn.f64 	%fd19, %fd17, %fd18, %fd67;
	ld.global.f64 	%fd20, [%rd52+-24];
	add.s64 	%rd14, %rd12, %rd13;
	ld.global.f64 	%fd21, [%rd14];
	fma.rn.f64 	%fd22, %fd20, %fd21, %fd19;
	ld.global.f64 	%fd23, [%rd52+-16];
	add.s64 	%rd15, %rd14, %rd13;
	ld.global.f64 	%fd24, [%rd15];
	fma.rn.f64 	%fd25, %fd23, %fd24, %fd22;
	ld.global.f64 	%fd26, [%rd52+-8];
	add.s64 	%rd16, %rd15, %rd13;
	ld.global.f64 	%fd27, [%rd16];
	fma.rn.f64 	%fd28, %fd26, %fd27, %fd25;
	ld.global.f64 	%fd29, [%rd52];
	add.s64 	%rd17, %rd16, %rd13;
	ld.global.f64 	%fd30, [%rd17];
	fma.rn.f64 	%fd31, %fd29, %fd30, %fd28;
	ld.global.f64 	%fd32, [%rd52+8];
	add.s64 	%rd18, %rd17, %rd13;
	ld.global.f64 	%fd33, [%rd18];
	fma.rn.f64 	%fd34, %fd32, %fd33, %fd31;
	ld.global.f64 	%fd35, [%rd52+16];
	add.s64 	%rd19, %rd18, %rd13;
	ld.global.f64 	%fd36, [%rd19];
	fma.rn.f64 	%fd37, %fd35, %fd36, %fd34;
	ld.global.f64 	%fd38, [%rd52+24];
	add.s64 	%rd20, %rd19, %rd13;
	ld.global.f64 	%fd39, [%rd20];
	fma.rn.f64 	%fd67, %fd38, %fd39, %fd37;
	add.s32 	%r37, %r37, 8;
	add.s32 	%r36, %r36, %r7;
	add.s64 	%rd52, %rd52, 64;
	setp.ne.s32 	%p6, %r37, 0;
	@%p6 bra 	$L__BB0_4;
$L__BB0_5:
	setp.eq.s32 	%p7, %r4, 0;
	@%p7 bra 	$L__BB0_13;
	and.b32  	%r13, %r19, 3;
	setp.lt.u32 	%p8, %r4, 4;
	@%p8 bra 	$L__BB0_8;
	add.s32 	%r28, %r39, %r3;
	mul.wide.u32 	%rd21, %r28, 8;
	add.s64 	%rd22, %rd2, %rd21;
	ld.global.f64 	%fd41, [%rd22];
	mad.lo.s32 	%r29, %r39, %r18, %r2;
	mul.wide.s32 	%rd23, %r29, 8;
	add.s64 	%rd24, %rd1, %rd23;
	ld.global.f64 	%fd42, [%rd24];
	fma.rn.f64 	%fd43, %fd41, %fd42, %fd67;
	cvt.u64.u32 	%rd25, %r3;
	cvt.u64.u32 	%rd26, %r39;
	add.s64 	%rd27, %rd26, %rd25;
	shl.b64 	%rd28, %rd27, 3;
	add.s64 	%rd29, %rd2, %rd28;
	ld.global.f64 	%fd44, [%rd29+8];
	mul.wide.s32 	%rd30, %r18, 8;
	add.s64 	%rd31, %rd24, %rd30;
	ld.global.f64 	%fd45, [%rd31];
	fma.rn.f64 	%fd46, %fd44, %fd45, %fd43;
	ld.global.f64 	%fd47, [%rd29+16];
	add.s64 	%rd32, %rd31, %rd30;
	ld.global.f64 	%fd48, [%rd32];
	fma.rn.f64 	%fd49, %fd47, %fd48, %fd46;
	ld.global.f64 	%fd50, [%rd29+24];
	add.s64 	%rd33, %rd32, %rd30;
	ld.global.f64 	%fd51, [%rd33];
	fma.rn.f64 	%fd67, %fd50, %fd51, %fd49;
	add.s32 	%r39, %r39, 4;
$L__BB0_8:
	setp.eq.s32 	%p9, %r13, 0;
	@%p9 bra 	$L__BB0_13;
	setp.eq.s32 	%p10, %r13, 1;
	@%p10 bra 	$L__BB0_11;
	add.s32 	%r30, %r39, %r3;
	mul.wide.u32 	%rd34, %r30, 8;
	add.s64 	%rd35, %rd2, %rd34;
	ld.global.f64 	%fd53, [%rd35];
	mad.lo.s32 	%r31, %r39, %r18, %r2;
	mul.wide.s32 	%rd36, %r31, 8;
	add.s64 	%rd37, %rd1, %rd36;
	ld.global.f64 	%fd54, [%rd37];
	fma.rn.f64 	%fd55, %fd53, %fd54, %fd67;
	cvt.u64.u32 	%rd38, %r3;
	cvt.u64.u32 	%rd39, %r39;
	add.s64 	%rd40, %rd39, %rd38;
	shl.b64 	%rd41, %rd40, 3;
	add.s64 	%rd42, %rd2, %rd41;
	ld.global.f64 	%fd56, [%rd42+8];
	mul.wide.s32 	%rd43, %r18, 8;
	add.s64 	%rd44, %rd37, %rd43;
	ld.global.f64 	%fd57, [%rd44];
	fma.rn.f64 	%fd67, %fd56, %fd57, %fd55;
	add.s32 	%r39, %r39, 2;
$L__BB0_11:
	and.b32  	%r32, %r19, 1;
	setp.eq.b32 	%p11, %r32, 1;
	not.pred 	%p12, %p11;
	@%p12 bra 	$L__BB0_13;
	add.s32 	%r33, %r39, %r3;
	mul.wide.u32 	%rd45, %r33, 8;
	add.s64 	%rd46, %rd2, %rd45;
	ld.global.f64 	%fd58, [%rd46];
	mad.lo.s32 	%r34, %r39, %r18, %r2;
	mul.wide.s32 	%rd47, %r34, 8;
	add.s64 	%rd48, %rd1, %rd47;
	ld.global.f64 	%fd59, [%rd48];
	fma.rn.f64 	%fd67, %fd58, %fd59, %fd67;
$L__BB0_13:
	mad.lo.s32 	%r35, %r18, %r1, %r2;
	cvta.to.global.u64 	%rd49, %rd6;
	mul.wide.s32 	%rd50, %r35, 8;
	add.s64 	%rd51, %rd49, %rd50;
	st.global.f64 	[%rd51], %fd67;
$L__BB0_14:
	ret;

}


// ===== COMPILED SASS (sm_100) =====

	.target	sm_100

	.elftype	@"ET_EXEC"


//--------------------- .note.nv.tkinfo           --------------------------
	.section	.note.nv.tkinfo,"",@"SHT_NOTE"
	.sectionflags	@"SHF_NOTE_NV_TKINFO"
	.tkinfo
        /*0018*/ 	.word	0x00000002
        /*0030*/ 	.string	""
        /*0030*/ 	.string	"ptxas"
        /*0030*/ 	.string	"Cuda compilation tools, release 13.0, V13.0.88"
        /*0030*/ 	.string	"Build cuda_13.0.r13.0/compiler.36424714_0"
        /*0030*/ 	.string	"-arch sm_100 -m 64 "



//--------------------- .note.nv.cuinfo           --------------------------
	.section	.note.nv.cuinfo,"",@"SHT_NOTE"
	.sectionflags	@"SHF_NOTE_NV_CUINFO"
        /*0018*/ 	.short	0x0002
        /*001a*/ 	.short	0x0064
        /*001c*/ 	.short	0x0082
	.zero		2


//--------------------- .nv.info                  --------------------------
	.section	.nv.info,"",@"SHT_CUDA_INFO"
	.align	4


	//----- nvinfo : EIATTR_REGCOUNT
	.align		4
        /*0000*/ 	.byte	0x04, 0x2f
        /*0002*/ 	.short	(.L_1 - .L_0)
	.align		4
.L_0:
        /*0004*/ 	.word	index@(_Z11gpu2_kerneliiiPdS_S_)
        /*0008*/ 	.word	0x00000020


	//----- nvinfo : EIATTR_FRAME_SIZE
	.align		4
.L_1:
        /*000c*/ 	.byte	0x04, 0x11
        /*000e*/ 	.short	(.L_3 - .L_2)
	.align		4
.L_2:
        /*0010*/ 	.word	index@(_Z11gpu2_kerneliiiPdS_S_)
        /*0014*/ 	.word	0x00000000


	//----- nvinfo : EIATTR_MIN_STACK_SIZE
	.align		4
.L_3:
        /*0018*/ 	.byte	0x04, 0x12
        /*001a*/ 	.short	(.L_5 - .L_4)
	.align		4
.L_4:
        /*001c*/ 	.word	index@(_Z11gpu2_kerneliiiPdS_S_)
        /*0020*/ 	.word	0x00000000
.L_5:


//--------------------- .nv.compat                --------------------------
	.section	.nv.compat,"",@"SHT_CUDA_COMPAT_INFO"
	.align	4
        /*0000*/ 	.byte	0x02, 0x09, 0x00, 0x00, 0x02, 0x02, 0x01, 0x00, 0x02, 0x05, 0x05, 0x00, 0x03, 0x07, 0x01, 0x01
        /*0010*/ 	.byte	0x02, 0x03, 0x00, 0x00, 0x02, 0x06, 0x01, 0x00, 0x04, 0x0b, 0x08, 0x00, 0x01, 0x00, 0x00, 0x00
        /*0020*/ 	.byte	0x00, 0x00, 0x00, 0x00


//--------------------- .nv.info._Z11gpu2_kerneliiiPdS_S_ --------------------------
	.section	.nv.info._Z11gpu2_kerneliiiPdS_S_,"",@"SHT_CUDA_INFO"
	.sectionflags	@""
	.align	4


	//----- nvinfo : EIATTR_CUDA_API_VERSION
	.align		4
        /*0000*/ 	.byte	0x04, 0x37
        /*0002*/ 	.short	(.L_7 - .L_6)
.L_6:
        /*0004*/ 	.word	0x00000082


	//----- nvinfo : EIATTR_KPARAM_INFO
	.align		4
.L_7:
        /*0008*/ 	.byte	0x04, 0x17
        /*000a*/ 	.short	(.L_9 - .L_8)
.L_8:
        /*000c*/ 	.word	0x00000000
        /*0010*/ 	.short	0x0005
        /*0012*/ 	.short	0x0020
        /*0014*/ 	.byte	0x00, 0xf5, 0x21, 0x00


	//----- nvinfo : EIATTR_KPARAM_INFO
	.align		4
.L_9:
        /*0018*/ 	.byte	0x04, 0x17
        /*001a*/ 	.short	(.L_11 - .L_10)
.L_10:
        /*001c*/ 	.word	0x00000000
        /*0020*/ 	.short	0x0004
        /*0022*/ 	.short	0x0018
        /*0024*/ 	.byte	0x00, 0xf5, 0x21, 0x00


	//----- nvinfo : EIATTR_KPARAM_INFO
	.align		4
.L_11:
        /*0028*/ 	.byte	0x04, 0x17
        /*002a*/ 	.short	(.L_13 - .L_12)
.L_12:
        /*002c*/ 	.word	0x00000000
        /*0030*/ 	.short	0x0003
        /*0032*/ 	.short	0x0010
        /*0034*/ 	.byte	0x00, 0xf5, 0x21, 0x00


	//----- nvinfo : EIATTR_KPARAM_INFO
	.align		4
.L_13:
        /*0038*/ 	.byte	0x04, 0x17
        /*003a*/ 	.short	(.L_15 - .L_14)
.L_14:
        /*003c*/ 	.word	0x00000000
        /*0040*/ 	.short	0x0002
        /*0042*/ 	.short	0x0008
        /*0044*/ 	.byte	0x00, 0xf0, 0x11, 0x00


	//----- nvinfo : EIATTR_KPARAM_INFO
	.align		4
.L_15:
        /*0048*/ 	.byte	0x04, 0x17
        /*004a*/ 	.short	(.L_17 - .L_16)
.L_16:
        /*004c*/ 	.word	0x00000000
        /*0050*/ 	.short	0x0001
        /*0052*/ 	.short	0x0004
        /*0054*/ 	.byte	0x00, 0xf0, 0x11, 0x00


	//----- nvinfo : EIATTR_KPARAM_INFO
	.align		4
.L_17:
        /*0058*/ 	.byte	0x04, 0x17
        /*005a*/ 	.short	(.L_19 - .L_18)
.L_18:
        /*005c*/ 	.word	0x00000000
        /*0060*/ 	.short	0x0000
        /*0062*/ 	.short	0x0000
        /*0064*/ 	.byte	0x00, 0xf0, 0x11, 0x00


	//----- nvinfo : EIATTR_SPARSE_MMA_MASK
	.align		4
.L_19:
        /*0068*/ 	.byte	0x03, 0x50
        /*006a*/ 	.short	0x0000


	//----- nvinfo : EIATTR_MAXREG_COUNT
	.align		4
        /*006c*/ 	.byte	0x03, 0x1b
        /*006e*/ 	.short	0x00ff


	//----- nvinfo : EIATTR_MERCURY_ISA_VERSION
	.align		4
        /*0070*/ 	.byte	0x03, 0x5f
        /*0072*/ 	.short	0x0101


	//----- nvinfo : EIATTR_VRC_CTA_INIT_COUNT
	.align		4
        /*0074*/ 	.byte	0x02, 0x4a
	.zero		1
	.zero		1


	//----- nvinfo : EIATTR_EXIT_INSTR_OFFSETS
	.align		4
        /*0078*/ 	.byte	0x04, 0x1c
        /*007a*/ 	.short	(.L_21 - .L_20)


	//   ....[0]....
.L_20:
        /*007c*/ 	.word	0x000000c0


	//   ....[1]....
        /*0080*/ 	.word	0x000008e0


	//----- nvinfo : EIATTR_CBANK_PARAM_SIZE
	.align		4
.L_21:
        /*0084*/ 	.byte	0x03, 0x19
        /*0086*/ 	.short	0x0028


	//----- nvinfo : EIATTR_PARAM_CBANK
	.align		4
        /*0088*/ 	.byte	0x04, 0x0a
        /*008a*/ 	.short	(.L_23 - .L_22)
	.align		4
.L_22:
        /*008c*/ 	.word	index@(.nv.constant0._Z11gpu2_kerneliiiPdS_S_)
        /*0090*/ 	.short	0x0380
        /*0092*/ 	.short	0x0028


	//----- nvinfo : EIATTR_SW_WAR
	.align		4
.L_23:
        /*0094*/ 	.byte	0x04, 0x36
        /*0096*/ 	.short	(.L_25 - .L_24)
.L_24:
        /*0098*/ 	.word	0x00000008
.L_25:


//--------------------- .nv.callgraph             --------------------------
	.section	.nv.callgraph,"",@"SHT_CUDA_CALLGRAPH"
	.align	4
	.sectionentsize	8
	.align		4
        /*0000*/ 	.word	0x00000000
	.align		4
        /*0004*/ 	.word	0xffffffff
	.align		4
        /*0008*/ 	.word	0x00000000
	.align		4
        /*000c*/ 	.word	0xfffffffe
	.align		4
        /*0010*/ 	.word	0x00000000
	.align		4
        /*0014*/ 	.word	0xfffffffd
	.align		4
        /*0018*/ 	.word	0x00000000
	.align		4
        /*001c*/ 	.word	0xfffffffc


//--------------------- .text._Z11gpu2_kerneliiiPdS_S_ --------------------------
	.section	.text._Z11gpu2_kerneliiiPdS_S_,"ax",@progbits
	.align	128
        .global         _Z11gpu2_kerneliiiPdS_S_
        .type           _Z11gpu2_kerneliiiPdS_S_,@function
        .size           _Z11gpu2_kerneliiiPdS_S_,(.L_x_5 - _Z11gpu2_kerneliiiPdS_S_)
        .other          _Z11gpu2_kerneliiiPdS_S_,@"STO_CUDA_ENTRY STV_DEFAULT"
_Z11gpu2_kerneliiiPdS_S_:
.text._Z11gpu2_kerneliiiPdS_S_:
[----:B------:R-:W-:Y:S01]  /*0000*/  LDC R1, c[0x0][0x37c] ;  /* 0x0000df00ff017b82 */ /* 0x000fe20000000800 */
[----:B------:R-:W0:Y:S07]  /*0010*/  S2R R7, SR_TID.X ;  /* 0x0000000000077919 */ /* 0x000e2e0000002100 */
[----:B------:R-:W1:Y:S01]  /*0020*/  LDC R3, c[0x0][0x364] ;  /* 0x0000d900ff037b82 */ /* 0x000e620000000800 */
[----:B------:R-:W1:Y:S07]  /*0030*/  S2R R2, SR_TID.Y ;  /* 0x0000000000027919 */ /* 0x000e6e0000002200 */
[----:B------:R-:W0:Y:S08]  /*0040*/  S2UR UR5, SR_CTAID.X ;  /* 0x00000000000579c3 */ /* 0x000e300000002500 */
[----:B------:R-:W0:Y:S08]  /*0050*/  LDC R0, c[0x0][0x360] ;  /* 0x0000d800ff007b82 */ /* 0x000e300000000800 */
[----:B------:R-:W1:Y:S08]  /*0060*/  S2UR UR4, SR_CTAID.Y ;  /* 0x00000000000479c3 */ /* 0x000e700000002600 */
[----:B------:R-:W2:Y:S01]  /*0070*/  LDC.64 R4, c[0x0][0x380] ;  /* 0x0000e000ff047b82 */ /* 0x000ea20000000a00 */
[----:B0-----:R-:W-:-:S02]  /*0080*/  IMAD R0, R0, UR5, R7 ;  /* 0x0000000500007c24 */ /* 0x001fc4000f8e0207 */
[----:B-1----:R-:W-:-:S03]  /*0090*/  IMAD R3, R3, UR4, R2 ;  /* 0x0000000403037c24 */ /* 0x002fc6000f8e0202 */
[----:B--2---:R-:W-:-:S04]  /*00a0*/  ISETP.GE.AND P0, PT, R0, R5, PT ;  /* 0x000000050000720c */ /* 0x004fc80003f06270 */
[----:B------:R-:W-:-:S13]  /*00b0*/  ISETP.GE.OR P0, PT, R3, R4, P0 ;  /* 0x000000040300720c */ /* 0x000fda0000706670 */
[----:B------:R-:W-:Y:S05]  /*00c0*/  @P0 EXIT ;  /* 0x000000000000094d */ /* 0x000fea0003800000 */
[----:B------:R-:W0:Y:S01]  /*00d0*/  LDC R2, c[0x0][0x388] ;  /* 0x0000e200ff027b82 */ /* 0x000e220000000800 */
[----:B------:R-:W1:Y:S01]  /*00e0*/  LDCU.64 UR4, c[0x0][0x358] ;  /* 0x00006b00ff0477ac */ /* 0x000e620008000a00 */
[----:B------:R-:W-:Y:S02]  /*00f0*/  CS2R R18, SRZ ;  /* 0x0000000000127805 */ /* 0x000fe4000001ff00 */
[----:B0-----:R-:W-:-:S13]  /*0100*/  ISETP.GE.AND P0, PT, R2, 0x1, PT ;  /* 0x000000010200780c */ /* 0x001fda0003f06270 */
[----:B-1----:R-:W-:Y:S05]  /*0110*/  @!P0 BRA `(.L_x_0) ;  /* 0x0000000400e08947 */ /* 0x002fea0003800000 */
[C---:B------:R-:W-:Y:S01]  /*0120*/  ISETP.GE.U32.AND P1, PT, R2.reuse, 0x8, PT ;  /* 0x000000080200780c */ /* 0x040fe20003f26070 */
[----:B------:R-:W-:Y:S01]  /*0130*/  HFMA2 R7, -RZ, RZ, 0, 0 ;  /* 0x00000000ff077431 */ /* 0x000fe200000001ff */
[----:B------:R-:W-:Y:S01]  /*0140*/  LOP3.LUT R4, R2, 0x7, RZ, 0xc0, !PT ;  /* 0x0000000702047812 */ /* 0x000fe200078ec0ff */
[----:B------:R-:W-:Y:S01]  /*0150*/  IMAD R6, R3, R2, RZ ;  /* 0x0000000203067224 */ /* 0x000fe200078e02ff */
[----:B------:R-:W-:Y:S02]  /*0160*/  CS2R R18, SRZ ;  /* 0x0000000000127805 */ /* 0x000fe4000001ff00 */
[----:B------:R-:W-:-:S07]  /*0170*/  ISETP.NE.AND P0, PT, R4, RZ, PT ;  /* 0x000000ff0400720c */ /* 0x000fce0003f05270 */
[----:B------:R-:W-:Y:S06]  /*0180*/  @!P1 BRA `(.L_x_1) ;  /* 0x0000000000c49947 */ /* 0x000fec0003800000 */
[----:B------:R-:W0:Y:S01]  /*0190*/  LDC.64 R8, c[0x0][0x390] ;  /* 0x0000e400ff087b82 */ /* 0x000e220000000a00 */
[----:B------:R-:W-:Y:S01]  /*01a0*/  LOP3.LUT R7, R2, 0x7ffffff8, RZ, 0xc0, !PT ;  /* 0x7ffffff802077812 */ /* 0x000fe200078ec0ff */
[----:B------:R-:W-:Y:S01]  /*01b0*/  IMAD.MOV.U32 R28, RZ, RZ, R0 ;  /* 0x000000ffff1c7224 */ /* 0x000fe200078e0000 */
[----:B------:R-:W-:-:S03]  /*01c0*/  CS2R R18, SRZ ;  /* 0x0000000000127805 */ /* 0x000fc6000001ff00 */
[----:B------:R-:W-:Y:S02]  /*01d0*/  IMAD.MOV R26, RZ, RZ, -R7 ;  /* 0x000000ffff1a7224 */ /* 0x000fe400078e0a07 */
[----:B0-----:R-:W-:-:S03]  /*01e0*/  IMAD.WIDE.U32 R8, R6, 0x8, R8 ;  /* 0x0000000806087825 */ /* 0x001fc600078e0008 */
[----:B------:R-:W-:-:S04]  /*01f0*/  IADD3 R10, P1, PT, R8, 0x20, RZ ;  /* 0x00000020080a7810 */ /* 0x000fc80007f3e0ff */
[----:B------:R-:W-:-:S09]  /*0200*/  IADD3.X R11, PT, PT, RZ, R9, RZ, P1, !PT ;  /* 0x00000009ff0b7210 */ /* 0x000fd20000ffe4ff */
.L_x_2:
[----:B------:R-:W0:Y:S01]  /*0210*/  LDC.64 R22, c[0x0][0x398] ;  /* 0x0000e600ff167b82 */ /* 0x000e220000000a00 */
[----:B------:R-:W-:Y:S01]  /*0220*/  MOV R8, R10 ;  /* 0x0000000a00087202 */ /* 0x000fe20000000f00 */
[----:B------:R-:W-:-:S05]  /*0230*/  IMAD.MOV.U32 R9, RZ, RZ, R11 ;  /* 0x000000ffff097224 */ /* 0x000fca00078e000b */
[----:B------:R-:W2:Y:S04]  /*0240*/  LDG.E.64 R14, desc[UR4][R8.64+-0x20] ;  /* 0xffffe004080e7981 */ /* 0x000ea8000c1e1b00 */
[----:B------:R-:W3:Y:S01]  /*0250*/  LDG.E.64 R10, desc[UR4][R8.64+-0x18] ;  /* 0xffffe804080a7981 */ /* 0x000ee2000c1e1b00 */
[----:B0-----:R-:W-:-:S05]  /*0260*/  IMAD.WIDE R22, R28, 0x8, R22 ;  /* 0x000000081c167825 */ /* 0x001fca00078e0216 */
[----:B------:R-:W2:Y:S01]  /*0270*/  LDG.E.64 R12, desc[UR4][R22.64] ;  /* 0x00000004160c7981 */ /* 0x000ea2000c1e1b00 */
[----:B------:R-:W-:-:S05]  /*0280*/  IMAD.WIDE R24, R5, 0x8, R22 ;  /* 0x0000000805187825 */ /* 0x000fca00078e0216 */
[----:B------:R-:W3:Y:S01]  /*0290*/  LDG.E.64 R16, desc[UR4][R24.64] ;  /* 0x0000000418107981 */ /* 0x000ee2000c1e1b00 */
[----:B------:R-:W-:Y:S01]  /*02a0*/  IMAD.WIDE R20, R5, 0x8, R24 ;  /* 0x0000000805147825 */ /* 0x000fe200078e0218 */
[----:B--2---:R-:W-:Y:S02]  /*02b0*/  DFMA R18, R14, R12, R18 ;  /* 0x0000000c0e12722b */ /* 0x004fe40000000012 */
[----:B------:R-:W2:Y:S04]  /*02c0*/  LDG.E.64 R14, desc[UR4][R8.64+-0x10] ;  /* 0xfffff004080e7981 */ /* 0x000ea8000c1e1b00 */
[----:B------:R0:W2:Y:S02]  /*02d0*/  LDG.E.64 R12, desc[UR4][R20.64] ;  /* 0x00000004140c7981 */ /* 0x0000a4000c1e1b00 */
[----:B---3--:R-:W-:-:S02]  /*02e0*/  DFMA R16, R10, R16, R18 ;  /* 0x000000100a10722b */ /* 0x008fc40000000012 */
[----:B------:R-:W3:Y:S01]  /*02f0*/  LDG.E.64 R10, desc[UR4][R8.64+-0x8] ;  /* 0xfffff804080a7981 */ /* 0x000ee2000c1e1b00 */
[----:B0-----:R-:W-:-:S05]  /*0300*/  IMAD.WIDE R20, R5, 0x8, R20 ;  /* 0x0000000805147825 */ /* 0x001fca00078e0214 */
[----:B------:R-:W3:Y:S01]  /*0310*/  LDG.E.64 R18, desc[UR4][R20.64] ;  /* 0x0000000414127981 */ /* 0x000ee2000c1e1b00 */
[C---:B------:R-:W-:Y:S01]  /*0320*/  IMAD.WIDE R22, R5.reuse, 0x8, R20 ;  /* 0x0000000805167825 */ /* 0x040fe200078e0214 */
[----:B--2---:R-:W-:Y:S02]  /*0330*/  DFMA R12, R14, R12, R16 ;  /* 0x0000000c0e0c722b */ /* 0x004fe40000000010 */
[----:B------:R-:W2:Y:S04]  /*0340*/  LDG.E.64 R16, desc[UR4][R8.64] ;  /* 0x0000000408107981 */ /* 0x000ea8000c1e1b00 */
[----:B------:R-:W2:Y:S01]  /*0350*/  LDG.E.64 R14, desc[UR4][R22.64] ;  /* 0x00000004160e7981 */ /* 0x000ea2000c1e1b00 */
[----:B------:R-:W-:Y:S01]  /*0360*/  IMAD.WIDE R24, R5, 0x8, R22 ;  /* 0x0000000805187825 */ /* 0x000fe200078e0216 */
[----:B---3--:R-:W-:-:S02]  /*0370*/  DFMA R18, R10, R18, R12 ;  /* 0x000000120a12722b */ /* 0x008fc4000000000c */
[----:B------:R-:W3:Y:S04]  /*0380*/  LDG.E.64 R22, desc[UR4][R8.64+0x18] ;  /* 0x0000180408167981 */ /* 0x000ee8000c1e1b00 */
[----:B------:R-:W4:Y:S04]  /*0390*/  LDG.E.64 R10, desc[UR4][R8.64+0x8] ;  /* 0x00000804080a7981 */ /* 0x000f28000c1e1b00 */
[----:B------:R0:W4:Y:S02]  /*03a0*/  LDG.E.64 R12, desc[UR4][R24.64] ;  /* 0x00000004180c7981 */ /* 0x000124000c1e1b00 */
[----:B0-----:R-:W-:-:S04]  /*03b0*/  IMAD.WIDE R24, R5, 0x8, R24 ;  /* 0x0000000805187825 */ /* 0x001fc800078e0218 */
[----:B------:R-:W-:-:S06]  /*03c0*/  IMAD.WIDE R20, R5, 0x8, R24 ;  /* 0x0000000805147825 */ /* 0x000fcc00078e0218 */
[----:B------:R-:W3:Y:S01]  /*03d0*/  LDG.E.64 R20, desc[UR4][R20.64] ;  /* 0x0000000414147981 */ /* 0x000ee2000c1e1b00 */
[----:B--2---:R-:W-:-:S03]  /*03e0*/  DFMA R14, R16, R14, R18 ;  /* 0x0000000e100e722b */ /* 0x004fc60000000012 */
[----:B------:R-:W2:Y:S04]  /*03f0*/  LDG.E.64 R16, desc[UR4][R8.64+0x10] ;  /* 0x0000100408107981 */ /* 0x000ea8000c1e1b00 */
[----:B------:R-:W2:Y:S01]  /*0400*/  LDG.E.64 R18, desc[UR4][R24.64] ;  /* 0x0000000418127981 */ /* 0x000ea2000c1e1b00 */
[----:B------:R-:W-:-:S04]  /*0410*/  IADD3 R26, PT, PT, R26, 0x8, RZ ;  /* 0x000000081a1a7810 */ /* 0x000fc80007ffe0ff */
[----:B------:R-:W-:Y:S01]  /*0420*/  ISETP.NE.AND P1, PT, R26, RZ, PT ;  /* 0x000000ff1a00720c */ /* 0x000fe20003f25270 */
[----:B----4-:R-:W-:Y:S01]  /*0430*/  DFMA R10, R10, R12, R14 ;  /* 0x0000000c0a0a722b */ /* 0x010fe2000000000e */
[----:B------:R-:W-:-:S07]  /*0440*/  LEA R28, R5, R28, 0x3 ;  /* 0x0000001c051c7211 */ /* 0x000fce00078e18ff */
[----:B--2---:R-:W-:Y:S01]  /*0450*/  DFMA R18, R16, R18, R10 ;  /* 0x000000121012722b */ /* 0x004fe2000000000a */
[----:B------:R-:W-:-:S07]  /*0460*/  IADD3 R10, P2, PT, R8, 0x40, RZ ;  /* 0x00000040080a7810 */ /* 0x000fce0007f5e0ff */
[----:B---3--:R-:W-:Y:S01]  /*0470*/  DFMA R18, R22, R20, R18 ;  /* 0x000000141612722b */ /* 0x008fe20000000012 */
[----:B------:R-:W-:Y:S01]  /*0480*/  IMAD.X R11, RZ, RZ, R9, P2 ;  /* 0x000000ffff0b7224 */ /* 0x000fe200010e0609 */
[----:B------:R-:W-:Y:S09]  /*0490*/  @P1 BRA `(.L_x_2) ;  /* 0xfffffffc005c1947 */ /* 0x000ff2000383ffff */
.L_x_1:
[----:B------:R-:W-:Y:S05]  /*04a0*/  @!P0 BRA `(.L_x_0) ;  /* 0x0000000000fc8947 */ /* 0x000fea0003800000 */
[----:B------:R-:W-:Y:S02]  /*04b0*/  ISETP.GE.U32.AND P1, PT, R4, 0x4, PT ;  /* 0x000000040400780c */ /* 0x000fe40003f26070 */
[----:B------:R-:W-:-:S04]  /*04c0*/  LOP3.LUT R26, R2, 0x3, RZ, 0xc0, !PT ;  /* 0x00000003021a7812 */ /* 0x000fc800078ec0ff */
[----:B------:R-:W-:-:S07]  /*04d0*/  ISETP.NE.AND P0, PT, R26, RZ, PT ;  /* 0x000000ff1a00720c */ /* 0x000fce0003f05270 */
[----:B------:R-:W-:Y:S06]  /*04e0*/  @!P1 BRA `(.L_x_3) ;  /* 0x00000000006c9947 */ /* 0x000fec0003800000 */
[----:B------:R-:W0:Y:S01]  /*04f0*/  LDC.64 R24, c[0x0][0x390] ;  /* 0x0000e400ff187b82 */ /* 0x000e220000000a00 */
[----:B------:R-:W1:Y:S01]  /*0500*/  LDCU.64 UR6, c[0x0][0x390] ;  /* 0x00007200ff0677ac */ /* 0x000e620008000a00 */
[C---:B------:R-:W-:Y:S01]  /*0510*/  IMAD.IADD R9, R6.reuse, 0x1, R7 ;  /* 0x0000000106097824 */ /* 0x040fe200078e0207 */
[----:B------:R-:W-:Y:S01]  /*0520*/  IADD3 R4, P1, PT, R6, R7, RZ ;  /* 0x0000000706047210 */ /* 0x000fe20007f3e0ff */
[----:B------:R-:W-:-:S04]  /*0530*/  IMAD R13, R7, R5, R0 ;  /* 0x00000005070d7224 */ /* 0x000fc800078e0200 */
[----:B------:R-:W2:Y:S01]  /*0540*/  LDC.64 R10, c[0x0][0x398] ;  /* 0x0000e600ff0a7b82 */ /* 0x000ea20000000a00 */
[----:B0-----:R-:W-:-:S06]  /*0550*/  IMAD.WIDE.U32 R24, R9, 0x8, R24 ;  /* 0x0000000809187825 */ /* 0x001fcc00078e0018 */
[----:B------:R-:W3:Y:S01]  /*0560*/  LDG.E.64 R24, desc[UR4][R24.64] ;  /* 0x0000000418187981 */ /* 0x000ee2000c1e1b00 */
[----:B--2---:R-:W-:Y:S01]  /*0570*/  IMAD.WIDE R10, R13, 0x8, R10 ;  /* 0x000000080d0a7825 */ /* 0x004fe200078e020a */
[----:B------:R-:W-:Y:S02]  /*0580*/  IADD3.X R13, PT, PT, RZ, RZ, RZ, P1, !PT ;  /* 0x000000ffff0d7210 */ /* 0x000fe40000ffe4ff */
[C---:B-1----:R-:W-:Y:S02]  /*0590*/  LEA R28, P1, R4.reuse, UR6, 0x3 ;  /* 0x00000006041c7c11 */ /* 0x042fe4000f8218ff */
[----:B------:R-:W3:Y:S01]  /*05a0*/  LDG.E.64 R8, desc[UR4][R10.64] ;  /* 0x000000040a087981 */ /* 0x000ee2000c1e1b00 */
[----:B------:R-:W-:Y:S01]  /*05b0*/  IMAD.WIDE R14, R5, 0x8, R10 ;  /* 0x00000008050e7825 */ /* 0x000fe200078e020a */
[----:B------:R-:W-:-:S05]  /*05c0*/  LEA.HI.X R29, R4, UR7, R13, 0x3, P1 ;  /* 0x00000007041d7c11 */ /* 0x000fca00088f1c0d */
[----:B------:R-:W2:Y:S01]  /*05d0*/  LDG.E.64 R12, desc[UR4][R28.64+0x8] ;  /* 0x000008041c0c7981 */ /* 0x000ea2000c1e1b00 */
[----:B------:R-:W-:-:S03]  /*05e0*/  IMAD.WIDE R20, R5, 0x8, R14 ;  /* 0x0000000805147825 */ /* 0x000fc600078e020e */
[----:B------:R-:W2:Y:S04]  /*05f0*/  LDG.E.64 R10, desc[UR4][R14.64] ;  /* 0x000000040e0a7981 */ /* 0x000ea8000c1e1b00 */
[----:B------:R-:W4:Y:S01]  /*0600*/  LDG.E.64 R16, desc[UR4][R20.64] ;  /* 0x0000000414107981 */ /* 0x000f22000c1e1b00 */
[----:B------:R-:W-:-:S03]  /*0610*/  IMAD.WIDE R22, R5, 0x8, R20 ;  /* 0x0000000805167825 */ /* 0x000fc600078e0214 */
[----:B------:R-:W4:Y:S04]  /*0620*/  LDG.E.64 R14, desc[UR4][R28.64+0x10] ;  /* 0x000010041c0e7981 */ /* 0x000f28000c1e1b00 */
[----:B------:R-:W5:Y:S04]  /*0630*/  LDG.E.64 R20, desc[UR4][R28.64+0x18] ;  /* 0x000018041c147981 */ /* 0x000f68000c1e1b00 */
[----:B------:R-:W5:Y:S01]  /*0640*/  LDG.E.64 R22, desc[UR4][R22.64] ;  /* 0x0000000416167981 */ /* 0x000f62000c1e1b00 */
[----:B------:R-:W-:Y:S01]  /*0650*/  VIADD R7, R7, 0x4 ;  /* 0x0000000407077836 */ /* 0x000fe20000000000 */
[----:B---3--:R-:W-:-:S08]  /*0660*/  DFMA R8, R24, R8, R18 ;  /* 0x000000081808722b */ /* 0x008fd00000000012 */
[----:B--2---:R-:W-:-:S08]  /*0670*/  DFMA R8, R12, R10, R8 ;  /* 0x0000000a0c08722b */ /* 0x004fd00000000008 */
[----:B----4-:R-:W-:-:S08]  /*0680*/  DFMA R8, R14, R16, R8 ;  /* 0x000000100e08722b */ /* 0x010fd00000000008 */
[----:B-----5:R-:W-:-:S11]  /*0690*/  DFMA R18, R20, R22, R8 ;  /* 0x000000161412722b */ /* 0x020fd60000000008 */
.L_x_3:
[----:B------:R-:W-:Y:S05]  /*06a0*/  @!P0 BRA `(.L_x_0) ;  /* 0x00000000007c8947 */ /* 0x000fea0003800000 */
[----:B------:R-:W-:Y:S01]  /*06b0*/  ISETP.NE.AND P1, PT, R26, 0x1, PT ;  /* 0x000000011a00780c */ /* 0x000fe20003f25270 */
[----:B------:R-:W0:Y:S01]  /*06c0*/  LDC.64 R12, c[0x0][0x390] ;  /* 0x0000e400ff0c7b82 */ /* 0x000e220000000a00 */
[----:B------:R-:W-:-:S04]  /*06d0*/  LOP3.LUT R2, R2, 0x1, RZ, 0xc0, !PT ;  /* 0x0000000102027812 */ /* 0x000fc800078ec0ff */
[----:B------:R-:W-:-:S03]  /*06e0*/  ISETP.NE.U32.AND P0, PT, R2, 0x1, PT ;  /* 0x000000010200780c */ /* 0x000fc60003f05070 */
[----:B------:R-:W1:Y:S04]  /*06f0*/  LDC.64 R20, c[0x0][0x398] ;  /* 0x0000e600ff147b82 */ /* 0x000e680000000a00 */
[C---:B------:R-:W-:Y:S01]  /*0700*/  @P1 IADD3 R17, PT, PT, R6.reuse, R7, RZ ;  /* 0x0000000706111210 */ /* 0x040fe20007ffe0ff */
[C---:B------:R-:W-:Y:S01]  /*0710*/  @P1 IMAD R23, R7.reuse, R5, R0 ;  /* 0x0000000507171224 */ /* 0x040fe200078e0200 */
[----:B------:R-:W-:Y:S01]  /*0720*/  @P1 IADD3 R2, P2, PT, R6, R7, RZ ;  /* 0x0000000706021210 */ /* 0x000fe20007f5e0ff */
[----:B------:R-:W-:Y:S01]  /*0730*/  @P1 VIADD R7, R7, 0x2 ;  /* 0x0000000207071836 */ /* 0x000fe20000000000 */
[----:B------:R-:W2:Y:S02]  /*0740*/  @P1 LDC.64 R8, c[0x0][0x390] ;  /* 0x0000e400ff081b82 */ /* 0x000ea40000000a00 */
[----:B------:R-:W-:-:S06]  /*0750*/  @P1 IADD3.X R4, PT, PT, RZ, RZ, RZ, P2, !PT ;  /* 0x000000ffff041210 */ /* 0x000fcc00017fe4ff */
[----:B------:R-:W3:Y:S01]  /*0760*/  LDC.64 R14, c[0x0][0x390] ;  /* 0x0000e400ff0e7b82 */ /* 0x000ee20000000a00 */
[----:B0-----:R-:W-:-:S07]  /*0770*/  @P1 IMAD.WIDE.U32 R16, R17, 0x8, R12 ;  /* 0x0000000811101825 */ /* 0x001fce00078e000c */
[----:B------:R-:W0:Y:S01]  /*0780*/  LDC.64 R10, c[0x0][0x398] ;  /* 0x0000e600ff0a7b82 */ /* 0x000e220000000a00 */
[----:B-1----:R-:W-:Y:S01]  /*0790*/  @P1 IMAD.WIDE R20, R23, 0x8, R20 ;  /* 0x0000000817141825 */ /* 0x002fe200078e0214 */
[----:B------:R-:W4:Y:S04]  /*07a0*/  @P1 LDG.E.64 R16, desc[UR4][R16.64] ;  /* 0x0000000410101981 */ /* 0x000f28000c1e1b00 */
[----:B------:R-:W4:Y:S01]  /*07b0*/  @P1 LDG.E.64 R12, desc[UR4][R20.64] ;  /* 0x00000004140c1981 */ /* 0x000f22000c1e1b00 */
[----:B--2---:R-:W-:Y:S01]  /*07c0*/  @P1 LEA R8, P2, R2, R8, 0x3 ;  /* 0x0000000802081211 */ /* 0x004fe200078418ff */
[----:B------:R-:W-:-:S03]  /*07d0*/  @P1 IMAD.WIDE R22, R5, 0x8, R20 ;  /* 0x0000000805161825 */ /* 0x000fc600078e0214 */
[----:B------:R-:W-:Y:S01]  /*07e0*/  @P1 LEA.HI.X R9, R2, R9, R4, 0x3, P2 ;  /* 0x0000000902091211 */ /* 0x000fe200010f1c04 */
[----:B------:R-:W-:Y:S01]  /*07f0*/  @!P0 IMAD R27, R7, R5, R0 ;  /* 0x00000005071b8224 */ /* 0x000fe200078e0200 */
[----:B------:R-:W-:Y:S02]  /*0800*/  @!P0 IADD3 R25, PT, PT, R6, R7, RZ ;  /* 0x0000000706198210 */ /* 0x000fe40007ffe0ff */
[----:B------:R-:W2:Y:S04]  /*0810*/  @P1 LDG.E.64 R6, desc[UR4][R22.64] ;  /* 0x0000000416061981 */ /* 0x000ea8000c1e1b00 */
[----:B------:R-:W2:Y:S01]  /*0820*/  @P1 LDG.E.64 R8, desc[UR4][R8.64+0x8] ;  /* 0x0000080408081981 */ /* 0x000ea2000c1e1b00 */
[----:B---3--:R-:W-:-:S04]  /*0830*/  @!P0 IMAD.WIDE.U32 R14, R25, 0x8, R14 ;  /* 0x00000008190e8825 */ /* 0x008fc800078e000e */
[----:B0-----:R-:W-:Y:S02]  /*0840*/  @!P0 IMAD.WIDE R10, R27, 0x8, R10 ;  /* 0x000000081b0a8825 */ /* 0x001fe400078e020a */
[----:B------:R-:W3:Y:S04]  /*0850*/  @!P0 LDG.E.64 R14, desc[UR4][R14.64] ;  /* 0x000000040e0e8981 */ /* 0x000ee8000c1e1b00 */
[----:B------:R-:W3:Y:S01]  /*0860*/  @!P0 LDG.E.64 R10, desc[UR4][R10.64] ;  /* 0x000000040a0a8981 */ /* 0x000ee2000c1e1b00 */
[----:B----4-:R-:W-:-:S08]  /*0870*/  @P1 DFMA R12, R16, R12, R18 ;  /* 0x0000000c100c122b */ /* 0x010fd00000000012 */
[----:B--2---:R-:W-:-:S08]  /*0880*/  @P1 DFMA R18, R8, R6, R12 ;  /* 0x000000060812122b */ /* 0x004fd0000000000c */
[----:B---3--:R-:W-:-:S11]  /*0890*/  @!P0 DFMA R18, R14, R10, R18 ;  /* 0x0000000a0e12822b */ /* 0x008fd60000000012 */
.L_x_0:
[----:B------:R-:W0:Y:S01]  /*08a0*/  LDC.64 R6, c[0x0][0x3a0] ;  /* 0x0000e800ff067b82 */ /* 0x000e220000000a00 */
[----:B------:R-:W-:-:S04]  /*08b0*/  IMAD R3, R3, R5, R0 ;  /* 0x0000000503037224 */ /* 0x000fc800078e0200 */
[----:B0-----:R-:W-:-:S05]  /*08c0*/  IMAD.WIDE R2, R3, 0x8, R6 ;  /* 0x0000000803027825 */ /* 0x001fca00078e0206 */
[----:B------:R-:W-:Y:S01]  /*08d0*/  STG.E.64 desc[UR4][R2.64], R18 ;  /* 0x0000001202007986 */ /* 0x000fe2000c101b04 */
[----:B------:R-:W-:Y:S05]  /*08e0*/  EXIT ;  /* 0x000000000000794d */ /* 0x000fea0003800000 */
.L_x_4:
[----:B------:R-:W-:-:S00]  /*08f0*/  BRA `(.L_x_4) ;  /* 0xfffffffc00fc7947 */ /* 0x000fc0000383ffff */
[----:B------:R-:W-:-:S00]  /*0900*/  NOP ;  /* 0x0000000000007918 */ /* 0x000fc00000000000 */
[----:B------:R-:W-:-:S00]  /*0910*/  NOP ;  /* 0x0000000000007918 */ /* 0x000fc00000000000 */
[----:B------:R-:W-:-:S00]  /*0920*/  NOP ;  /* 0x0000000000007918 */ /* 0x000fc00000000000 */
[----:B------:R-:W-:-:S00]  /*0930*/  NOP ;  /* 0x0000000000007918 */ /* 0x000fc00000000000 */
[----:B------:R-:W-:-:S00]  /*0940*/  NOP ;  /* 0x0000000000007918 */ /* 0x000fc00000000000 */
[----:B------:R-:W-:-:S00]  /*0950*/  NOP ;  /* 0x0000000000007918 */ /* 0x000fc00000000000 */
[----:B------:R-:W-:-:S00]  /*0960*/  NOP ;  /* 0x0000000000007918 */ /* 0x000fc00000000000 */
[----:B------:R-:W-:-:S00]  /*0970*/  NOP ;  /* 0x0000000000007918 */ /* 0x000fc00000000000 */
.L_x_5:


//--------------------- .nv.shared.reserved.0     --------------------------
	.section	.nv.shared.reserved.0,"aw",@nobits
	.weak		__nv_reservedSMEM_offset_0_alias
	.size		__nv_reservedSMEM_offset_0_alias, 0, 64
	.other		__nv_reservedSMEM_offset_0_alias,@"STO_CUDA_RESERVED_SHARED STV_DEFAULT"
__nv_reservedSMEM_offset_0_alias:
	.zero		0
	.zero		64


//--------------------- .nv.constant0._Z11gpu2_kerneliiiPdS_S_ --------------------------
	.section	.nv.constant0._Z11gpu2_kerneliiiPdS_S_,"a",@progbits
	.sectionflags	@""
	.align	4
.nv.constant0._Z11gpu2_kerneliiiPdS_S_:
	.zero		936


//--------------------- SYMBOLS --------------------------

	.type		.nv.reservedSmem.offset0,@object
	.size		.nv.reservedSmem.offset0,0x4
